	.headerflags	@"EF_CUDA_TEXMODE_UNIFIED EF_CUDA_64BIT_ADDRESS EF_CUDA_ACCELERATORS EF_CUDA_SM90 EF_CUDA_VIRTUAL_SM(EF_CUDA_SM90)"
	.elftype	@"ET_EXEC"


//--------------------- .nv.info                  --------------------------
	.section	.nv.info,"",@"SHT_CUDA_INFO"
	.align	4


	//----- nvinfo : EIATTR_REGCOUNT
	.align		4
        /*0000*/ 	.byte	0x04, 0x2f
        /*0002*/ 	.short	(.L_3 - .L_2)
	.align		4
.L_2:
        /*0004*/ 	.word	index@(triton_poi_fused__native_batch_norm_legit_no_training_relu_threshold_backward_0)
        /*0008*/ 	.word	0x00000016


	//----- nvinfo : EIATTR_MIN_STACK_SIZE
	.align		4
.L_3:
        /*000c*/ 	.byte	0x04, 0x12
        /*000e*/ 	.short	(.L_5 - .L_4)
	.align		4
.L_4:
        /*0010*/ 	.word	index@(triton_poi_fused__native_batch_norm_legit_no_training_relu_threshold_backward_0)
        /*0014*/ 	.word	0x00000000


	//----- nvinfo : EIATTR_FRAME_SIZE
	.align		4
.L_5:
        /*0018*/ 	.byte	0x04, 0x11
        /*001a*/ 	.short	(.L_7 - .L_6)
	.align		4
.L_6:
        /*001c*/ 	.word	index@(triton_poi_fused__native_batch_norm_legit_no_training_relu_threshold_backward_0)
        /*0020*/ 	.word	0x00000000


	//----- nvinfo : EIATTR_MIN_STACK_SIZE
	.align		4
.L_7:
        /*0024*/ 	.byte	0x04, 0x12
        /*0026*/ 	.short	(.L_9 - .L_8)
	.align		4
.L_8:
        /*0028*/ 	.word	index@(triton_poi_fused__native_batch_norm_legit_no_training_relu_threshold_backward_0)
        /*002c*/ 	.word	0x00000000
.L_9:


//--------------------- .nv.info.triton_poi_fused__native_batch_norm_legit_no_training_relu_threshold_backward_0 --------------------------
	.section	.nv.info.triton_poi_fused__native_batch_norm_legit_no_training_relu_threshold_backward_0,"",@"SHT_CUDA_INFO"
	.sectionflags	@""
	.align	4


	//----- nvinfo : EIATTR_CUDA_API_VERSION
	.align		4
        /*0000*/ 	.byte	0x04, 0x37
        /*0002*/ 	.short	(.L_11 - .L_10)
.L_10:
        /*0004*/ 	.word	0x0000007c


	//----- nvinfo : EIATTR_KPARAM_INFO
	.align		4
.L_11:
        /*0008*/ 	.byte	0x04, 0x17
        /*000a*/ 	.short	(.L_13 - .L_12)
.L_12:
        /*000c*/ 	.word	0x00000000
        /*0010*/ 	.short	0x0007
        /*0012*/ 	.short	0x0038
        /*0014*/ 	.byte	0x00, 0xf0, 0x11, 0x00


	//----- nvinfo : EIATTR_KPARAM_INFO
	.align		4
.L_13:
        /*0018*/ 	.byte	0x04, 0x17
        /*001a*/ 	.short	(.L_15 - .L_14)
.L_14:
        /*001c*/ 	.word	0x00000000
        /*0020*/ 	.short	0x0006
        /*0022*/ 	.short	0x0030
        /*0024*/ 	.byte	0x00, 0xf4, 0x21, 0x00


	//----- nvinfo : EIATTR_KPARAM_INFO
	.align		4
.L_15:
        /*0028*/ 	.byte	0x04, 0x17
        /*002a*/ 	.short	(.L_17 - .L_16)
.L_16:
        /*002c*/ 	.word	0x00000000
        /*0030*/ 	.short	0x0005
        /*0032*/ 	.short	0x0028
        /*0034*/ 	.byte	0x00, 0xf4, 0x21, 0x00


	//----- nvinfo : EIATTR_KPARAM_INFO
	.align		4
.L_17:
        /*0038*/ 	.byte	0x04, 0x17
        /*003a*/ 	.short	(.L_19 - .L_18)
.L_18:
        /*003c*/ 	.word	0x00000000
        /*0040*/ 	.short	0x0004
        /*0042*/ 	.short	0x0020
        /*0044*/ 	.byte	0x00, 0xf4, 0x21, 0x00


	//----- nvinfo : EIATTR_KPARAM_INFO
	.align		4
.L_19:
        /*0048*/ 	.byte	0x04, 0x17
        /*004a*/ 	.short	(.L_21 - .L_20)
.L_20:
        /*004c*/ 	.word	0x00000000
        /*0050*/ 	.short	0x0003
        /*0052*/ 	.short	0x0018
        /*0054*/ 	.byte	0x00, 0xf4, 0x21, 0x00


	//----- nvinfo : EIATTR_KPARAM_INFO
	.align		4
.L_21:
        /*0058*/ 	.byte	0x04, 0x17
        /*005a*/ 	.short	(.L_23 - .L_22)
.L_22:
        /*005c*/ 	.word	0x00000000
        /*0060*/ 	.short	0x0002
        /*0062*/ 	.short	0x0010
        /*0064*/ 	.byte	0x00, 0xf4, 0x21, 0x00


	//----- nvinfo : EIATTR_KPARAM_INFO
	.align		4
.L_23:
        /*0068*/ 	.byte	0x04, 0x17
        /*006a*/ 	.short	(.L_25 - .L_24)
.L_24:
        /*006c*/ 	.word	0x00000000
        /*0070*/ 	.short	0x0001
        /*0072*/ 	.short	0x0008
        /*0074*/ 	.byte	0x00, 0xf4, 0x21, 0x00


	//----- nvinfo : EIATTR_KPARAM_INFO
	.align		4
.L_25:
        /*0078*/ 	.byte	0x04, 0x17
        /*007a*/ 	.short	(.L_27 - .L_26)
.L_26:
        /*007c*/ 	.word	0x00000000
        /*0080*/ 	.short	0x0000
        /*0082*/ 	.short	0x0000
        /*0084*/ 	.byte	0x00, 0xf4, 0x21, 0x00


	//----- nvinfo : EIATTR_SPARSE_MMA_MASK
	.align		4
.L_27:
        /*0088*/ 	.byte	0x03, 0x50
        /*008a*/ 	.short	0x0000


	//----- nvinfo : EIATTR_MAXREG_COUNT
	.align		4
        /*008c*/ 	.byte	0x03, 0x1b
        /*008e*/ 	.short	0x00ff


	//----- nvinfo : EIATTR_EXIT_INSTR_OFFSETS
	.align		4
        /*0090*/ 	.byte	0x04, 0x1c
        /*0092*/ 	.short	(.L_29 - .L_28)


	//   ....[0]....
.L_28:
        /*0094*/ 	.word	0x00000510


	//   ....[1]....
        /*0098*/ 	.word	0x00000530


	//----- nvinfo : EIATTR_REQNTID
	.align		4
.L_29:
        /*009c*/ 	.byte	0x04, 0x10
        /*009e*/ 	.short	(.L_31 - .L_30)
.L_30:
        /*00a0*/ 	.word	0x00000080
        /*00a4*/ 	.word	0x00000001
        /*00a8*/ 	.word	0x00000001


	//----- nvinfo : EIATTR_CBANK_PARAM_SIZE
	.align		4
.L_31:
        /*00ac*/ 	.byte	0x03, 0x19
        /*00ae*/ 	.short	0x003c


	//----- nvinfo : EIATTR_PARAM_CBANK
	.align		4
        /*00b0*/ 	.byte	0x04, 0x0a
        /*00b2*/ 	.short	(.L_33 - .L_32)
	.align		4
.L_32:
        /*00b4*/ 	.word	index@(.nv.constant0.triton_poi_fused__native_batch_norm_legit_no_training_relu_threshold_backward_0)
        /*00b8*/ 	.short	0x0210
        /*00ba*/ 	.short	0x003c


	//----- nvinfo : EIATTR_SW_WAR
	.align		4
.L_33:
        /*00bc*/ 	.byte	0x04, 0x36
        /*00be*/ 	.short	(.L_35 - .L_34)
.L_34:
        /*00c0*/ 	.word	0x00000008
.L_35:


//--------------------- .nv.callgraph             --------------------------
	.section	.nv.callgraph,"",@"SHT_CUDA_CALLGRAPH"
	.align	4
	.sectionentsize	8
	.align		4
        /*0000*/ 	.word	0x00000000
	.align		4
        /*0004*/ 	.word	0xffffffff
	.align		4
        /*0008*/ 	.word	0x00000000
	.align		4
        /*000c*/ 	.word	0xfffffffe
	.align		4
        /*0010*/ 	.word	0x00000000
	.align		4
        /*0014*/ 	.word	0xfffffffd
	.align		4
        /*0018*/ 	.word	0x00000000
	.align		4
        /*001c*/ 	.word	0xfffffffc


//--------------------- .nv.constant4             --------------------------
	.section	.nv.constant4,"a",@progbits
	.align	8
	.align		8
.nv.constant4:
        /*0000*/ 	.dword	_$_str
	.align		8
        /*0008*/ 	.dword	_$_str_$_2


//--------------------- .text.triton_poi_fused__native_batch_norm_legit_no_training_relu_threshold_backward_0 --------------------------
	.section	.text.triton_poi_fused__native_batch_norm_legit_no_training_relu_threshold_backward_0,"ax",@progbits
	.align	128
        .global         triton_poi_fused__native_batch_norm_legit_no_training_relu_threshold_backward_0
        .type           triton_poi_fused__native_batch_norm_legit_no_training_relu_threshold_backward_0,@function
        .size           triton_poi_fused__native_batch_norm_legit_no_training_relu_threshold_backward_0,(.L_x_1 - triton_poi_fused__native_batch_norm_legit_no_training_relu_threshold_backward_0)
        .other          triton_poi_fused__native_batch_norm_legit_no_training_relu_threshold_backward_0,@"STO_CUDA_ENTRY STV_DEFAULT"
triton_poi_fused__native_batch_norm_legit_no_training_relu_threshold_backward_0:
.text.triton_poi_fused__native_batch_norm_legit_no_training_relu_threshold_backward_0:
[----:B------:R-:W0:Y:S01]  /*0000*/  LDC R1, c[0x0][0x28] ;  /* 0x00000a00ff017b82 */ /* 0x000e220000000800 */
[----:B------:R-:W1:Y:S07]  /*0010*/  S2R R0, SR_TID.X ;  /* 0x0000000000007919 */ /* 0x000e6e0000002100 */
[----:B------:R-:W2:Y:S01]  /*0020*/  LDC.64 R8, c[0x0][0x220] ;  /* 0x00008800ff087b82 */ /* 0x000ea20000000a00 */
[----:B------:R-:W-:Y:S01]  /*0030*/  ULDC.64 UR4, c[0x0][0x208] ;  /* 0x0000820000047ab9 */ /* 0x000fe20000000a00 */
[----:B------:R-:W3:Y:S06]  /*0040*/  S2R R5, SR_CTAID.X ;  /* 0x0000000000057919 */ /* 0x000eec0000002500 */
[----:B------:R-:W4:Y:S08]  /*0050*/  LDC.64 R16, c[0x0][0x218] ;  /* 0x00008600ff107b82 */ /* 0x000f300000000a00 */
[----:B------:R-:W5:Y:S08]  /*0060*/  LDC.64 R14, c[0x0][0x210] ;  /* 0x00008400ff0e7b82 */ /* 0x000f700000000a00 */
[----:B------:R-:W4:Y:S08]  /*0070*/  LDC.64 R10, c[0x0][0x228] ;  /* 0x00008a00ff0a7b82 */ /* 0x000f300000000a00 */
[----:B------:R-:W4:Y:S01]  /*0080*/  LDC.64 R18, c[0x0][0x230] ;  /* 0x00008c00ff127b82 */ /* 0x000f220000000a00 */
[----:B-1----:R-:W-:Y:S01]  /*0090*/  IMAD.SHL.U32 R0, R0, 0x2, RZ ;  /* 0x0000000200007824 */ /* 0x002fe200078e00ff */
[----:B------:R-:W-:-:S02]  /*00a0*/  CS2R R6, SRZ ;  /* 0x0000000000067805 */ /* 0x000fc4000001ff00 */
[----:B---3--:R-:W-:Y:S01]  /*00b0*/  SHF.R.S32.HI R3, RZ, 0x17, R5 ;  /* 0x00000017ff037819 */ /* 0x008fe20000011405 */
[----:B------:R-:W-:Y:S01]  /*00c0*/  ULDC.64 UR6, c[0x0][0x240] ;  /* 0x0000900000067ab9 */ /* 0x000fe20000000a00 */
[----:B------:R-:W-:Y:S02]  /*00d0*/  LOP3.LUT R0, R0, 0xfe, RZ, 0xc0, !PT ;  /* 0x000000fe00007812 */ /* 0x000fe400078ec0ff */
[----:B------:R-:W-:-:S03]  /*00e0*/  SGXT R3, R3, 0x1 ;  /* 0x000000010303781a */ /* 0x000fc60000000200 */
[----:B------:R-:W-:Y:S01]  /*00f0*/  IMAD R0, R5, 0x100, R0 ;  /* 0x0000010005007824 */ /* 0x000fe200078e0200 */
[----:B------:R-:W-:-:S04]  /*0100*/  CS2R R4, SRZ ;  /* 0x0000000000047805 */ /* 0x000fc8000001ff00 */
[----:B------:R-:W-:Y:S02]  /*0110*/  LEA.HI R3, R3, R0, RZ, 0x6 ;  /* 0x0000000003037211 */ /* 0x000fe400078f30ff */
[----:B------:R-:W-:Y:S02]  /*0120*/  ISETP.GE.AND P0, PT, R0, 0x400, PT ;  /* 0x000004000000780c */ /* 0x000fe40003f06270 */
[----:B------:R-:W-:-:S04]  /*0130*/  SHF.R.S32.HI R3, RZ, 0x6, R3 ;  /* 0x00000006ff037819 */ /* 0x000fc80000011403 */
[----:B------:R-:W-:-:S04]  /*0140*/  LEA.HI R2, R3, R3, RZ, 0x2 ;  /* 0x0000000303027211 */ /* 0x000fc800078f10ff */
[----:B------:R-:W-:-:S05]  /*0150*/  LOP3.LUT R2, R2, 0xfffffffc, RZ, 0xc0, !PT ;  /* 0xfffffffc02027812 */ /* 0x000fca00078ec0ff */
[----:B------:R-:W-:-:S04]  /*0160*/  IMAD.IADD R13, R3, 0x1, -R2 ;  /* 0x00000001030d7824 */ /* 0x000fc800078e0a02 */
[----:B--2---:R-:W-:-:S05]  /*0170*/  IMAD.WIDE R8, R13, 0x4, R8 ;  /* 0x000000040d087825 */ /* 0x004fca00078e0208 */
[----:B------:R-:W2:Y:S04]  /*0180*/  @!P0 LDG.E.EL R4, desc[UR4][R8.64] ;  /* 0x0000000408048981 */ /* 0x000ea8000c2e1900 */
[----:B------:R1:W3:Y:S01]  /*0190*/  @!P0 LDG.E.EL R5, desc[UR4][R8.64] ;  /* 0x0000000408058981 */ /* 0x0002e2000c2e1900 */
[----:B------:R-:W-:Y:S01]  /*01a0*/  CS2R R2, SRZ ;  /* 0x0000000000027805 */ /* 0x000fe2000001ff00 */
[----:B----4-:R-:W-:-:S04]  /*01b0*/  IMAD.WIDE R16, R13, 0x4, R16 ;  /* 0x000000040d107825 */ /* 0x010fc800078e0210 */
[----:B-----5:R-:W-:Y:S01]  /*01c0*/  IMAD.WIDE R14, R0, 0x4, R14 ;  /* 0x00000004000e7825 */ /* 0x020fe200078e020e */
[----:B------:R-:W4:Y:S03]  /*01d0*/  @!P0 LDG.E.EL R7, desc[UR4][R16.64] ;  /* 0x0000000410078981 */ /* 0x000f26000c2e1900 */
[C---:B01----:R-:W-:Y:S01]  /*01e0*/  IMAD.WIDE R8, R13.reuse, 0x4, R10 ;  /* 0x000000040d087825 */ /* 0x043fe200078e020a */
[----:B------:R-:W5:Y:S01]  /*01f0*/  @!P0 LDG.E.EL R6, desc[UR4][R16.64] ;  /* 0x0000000410068981 */ /* 0x000f62000c2e1900 */
[----:B------:R-:W-:Y:S02]  /*0200*/  CS2R R10, SRZ ;  /* 0x00000000000a7805 */ /* 0x000fe4000001ff00 */
[----:B------:R-:W-:Y:S01]  /*0210*/  IMAD.WIDE R18, R13, 0x4, R18 ;  /* 0x000000040d127825 */ /* 0x000fe200078e0212 */
[----:B------:R-:W5:Y:S01]  /*0220*/  @!P0 LDG.E.64 R2, desc[UR4][R14.64] ;  /* 0x000000040e028981 */ /* 0x000f62000c1e1b00 */
[----:B------:R-:W-:-:S03]  /*0230*/  CS2R R12, SRZ ;  /* 0x00000000000c7805 */ /* 0x000fc6000001ff00 */
[----:B------:R-:W4:Y:S04]  /*0240*/  @!P0 LDG.E.EL R11, desc[UR4][R18.64] ;  /* 0x00000004120b8981 */ /* 0x000f28000c2e1900 */
[----:B------:R-:W4:Y:S04]  /*0250*/  @!P0 LDG.E.EL R13, desc[UR4][R8.64] ;  /* 0x00000004080d8981 */ /* 0x000f28000c2e1900 */
[----:B------:R0:W4:Y:S04]  /*0260*/  @!P0 LDG.E.EL R12, desc[UR4][R8.64] ;  /* 0x00000004080c8981 */ /* 0x000128000c2e1900 */
[----:B------:R-:W4:Y:S01]  /*0270*/  @!P0 LDG.E.EL R10, desc[UR4][R18.64] ;  /* 0x00000004120a8981 */ /* 0x000f22000c2e1900 */
[----:B0-----:R-:W-:-:S02]  /*0280*/  IMAD.MOV.U32 R9, RZ, RZ, 0x3e800000 ;  /* 0x3e800000ff097424 */ /* 0x001fc400078e00ff */
[----:B--2---:R-:W-:Y:S01]  /*0290*/  FADD R4, R4, 9.9999997473787516356e-06 ;  /* 0x3727c5ac04047421 */ /* 0x004fe20000000000 */
[----:B---3--:R-:W-:-:S03]  /*02a0*/  FADD R5, R5, 9.9999997473787516356e-06 ;  /* 0x3727c5ac05057421 */ /* 0x008fc60000000000 */
[----:B------:R-:W0:Y:S08]  /*02b0*/  MUFU.SQRT R16, R4 ;  /* 0x0000000400107308 */ /* 0x000e300000002000 */
[----:B------:R-:W1:Y:S01]  /*02c0*/  MUFU.SQRT R14, R5 ;  /* 0x00000005000e7308 */ /* 0x000e620000002000 */
[C---:B0-----:R-:W-:Y:S02]  /*02d0*/  FSETP.GT.AND P1, PT, R16.reuse, 8.50705917302346158658e+37, PT ;  /* 0x7e8000001000780b */ /* 0x041fe40003f24000 */
[----:B------:R-:W-:-:S02]  /*02e0*/  FSETP.GEU.AND P3, PT, R16, 1.175494350822287508e-38, PT ;  /* 0x008000001000780b */ /* 0x000fc40003f6e000 */
[C---:B-1----:R-:W-:Y:S02]  /*02f0*/  FSETP.GT.AND P2, PT, R14.reuse, 8.50705917302346158658e+37, PT ;  /* 0x7e8000000e00780b */ /* 0x042fe40003f44000 */
[----:B------:R-:W-:-:S07]  /*0300*/  FSETP.GEU.AND P4, PT, R14, 1.175494350822287508e-38, PT ;  /* 0x008000000e00780b */ /* 0x000fce0003f8e000 */
[----:B------:R-:W-:-:S04]  /*0310*/  @P1 FMUL R16, R16, 0.25 ;  /* 0x3e80000010101820 */ /* 0x000fc80000400000 */
[----:B------:R-:W-:Y:S01]  /*0320*/  @!P3 FMUL R16, R16, 16777216 ;  /* 0x4b8000001010b820 */ /* 0x000fe20000400000 */
[----:B------:R-:W-:-:S04]  /*0330*/  @P2 FMUL R14, R14, 0.25 ;  /* 0x3e8000000e0e2820 */ /* 0x000fc80000400000 */
[----:B------:R-:W-:Y:S01]  /*0340*/  @!P4 FMUL R14, R14, 16777216 ;  /* 0x4b8000000e0ec820 */ /* 0x000fe20000400000 */
[----:B------:R-:W0:Y:S01]  /*0350*/  MUFU.RCP R16, R16 ;  /* 0x0000001000107308 */ /* 0x000e220000001000 */
[----:B------:R-:W-:-:S07]  /*0360*/  FSEL R5, R9, 1, P1 ;  /* 0x3f80000009057808 */ /* 0x000fce0000800000 */
[----:B------:R-:W1:Y:S01]  /*0370*/  MUFU.RCP R14, R14 ;  /* 0x0000000e000e7308 */ /* 0x000e620000001000 */
[----:B------:R-:W-:Y:S01]  /*0380*/  FSEL R9, R9, 1, P2 ;  /* 0x3f80000009097808 */ /* 0x000fe20001000000 */
[----:B------:R-:W-:-:S04]  /*0390*/  @!P3 FMUL R5, R5, 16777216 ;  /* 0x4b8000000505b820 */ /* 0x000fc80000400000 */
[----:B------:R-:W-:Y:S01]  /*03a0*/  @!P4 FMUL R9, R9, 16777216 ;  /* 0x4b8000000909c820 */ /* 0x000fe20000400000 */
[----:B0-----:R-:W-:Y:S02]  /*03b0*/  FMUL R8, R16, R5 ;  /* 0x0000000510087220 */ /* 0x001fe40000400000 */
[----:B------:R-:W0:Y:S01]  /*03c0*/  LDC.64 R4, c[0x0][0x238] ;  /* 0x00008e00ff047b82 */ /* 0x000e220000000a00 */
[----:B-----5:R-:W-:Y:S01]  /*03d0*/  FADD R6, -R6, R3 ;  /* 0x0000000306067221 */ /* 0x020fe20000000100 */
[----:B----4-:R-:W-:Y:S01]  /*03e0*/  FADD R7, -R7, R2 ;  /* 0x0000000207077221 */ /* 0x010fe20000000100 */
[----:B-1----:R-:W-:-:S03]  /*03f0*/  FMUL R9, R14, R9 ;  /* 0x000000090e097220 */ /* 0x002fc60000400000 */
[----:B------:R-:W-:Y:S01]  /*0400*/  FMUL R7, R8, R7 ;  /* 0x0000000708077220 */ /* 0x000fe20000400000 */
[----:B------:R-:W-:-:S03]  /*0410*/  FMUL R6, R9, R6 ;  /* 0x0000000609067220 */ /* 0x000fc60000400000 */
[----:B------:R-:W-:Y:S01]  /*0420*/  FFMA R7, R7, R13, R10 ;  /* 0x0000000d07077223 */ /* 0x000fe2000000000a */
[----:B------:R-:W-:-:S04]  /*0430*/  FFMA R6, R6, R12, R11 ;  /* 0x0000000c06067223 */ /* 0x000fc8000000000b */
[C---:B------:R-:W-:Y:S02]  /*0440*/  FSETP.GEU.AND P2, PT, R7.reuse, RZ, PT ;  /* 0x000000ff0700720b */ /* 0x040fe40003f4e000 */
[C---:B------:R-:W-:Y:S02]  /*0450*/  FSETP.GEU.AND P1, PT, R6.reuse, RZ, PT ;  /* 0x000000ff0600720b */ /* 0x040fe40003f2e000 */
[----:B------:R-:W-:Y:S02]  /*0460*/  FSEL R8, R7, RZ, P2 ;  /* 0x000000ff07087208 */ /* 0x000fe40001000000 */
[----:B------:R-:W-:Y:S01]  /*0470*/  FSEL R9, R6, RZ, P1 ;  /* 0x000000ff06097208 */ /* 0x000fe20000800000 */
[----:B0-----:R-:W-:Y:S01]  /*0480*/  IMAD.WIDE R4, R0, 0x4, R4 ;  /* 0x0000000400047825 */ /* 0x001fe200078e0204 */
[----:B------:R-:W-:Y:S02]  /*0490*/  FSETP.GTU.AND P3, PT, R8, RZ, PT ;  /* 0x000000ff0800720b */ /* 0x000fe40003f6c000 */
[----:B------:R-:W-:-:S02]  /*04a0*/  FSETP.GTU.AND P2, PT, R9, RZ, PT ;  /* 0x000000ff0900720b */ /* 0x000fc40003f4c000 */
[----:B------:R-:W-:Y:S02]  /*04b0*/  IADD3 R2, P1, R0, UR6, RZ ;  /* 0x0000000600027c10 */ /* 0x000fe4000ff3e0ff */
[----:B------:R-:W-:Y:S02]  /*04c0*/  SEL R7, RZ, 0x100, P2 ;  /* 0x00000100ff077807 */ /* 0x000fe40001000000 */
[----:B------:R-:W-:Y:S01]  /*04d0*/  SEL R6, RZ, 0x1, P3 ;  /* 0x00000001ff067807 */ /* 0x000fe20001800000 */
[----:B------:R0:W-:Y:S01]  /*04e0*/  @!P0 STG.E.64 desc[UR4][R4.64], R8 ;  /* 0x0000000804008986 */ /* 0x0001e2000c101b04 */
[----:B------:R-:W-:-:S03]  /*04f0*/  LEA.HI.X.SX32 R3, R0, UR7, 0x1, P1 ;  /* 0x0000000700037c11 */ /* 0x000fc600088f0eff */
[----:B------:R-:W-:Y:S01]  /*0500*/  IMAD.IADD R7, R6, 0x1, R7 ;  /* 0x0000000106077824 */ /* 0x000fe200078e0207 */
[----:B0-----:R-:W-:Y:S06]  /*0510*/  @P0 EXIT ;  /* 0x000000000000094d */ /* 0x001fec0003800000 */
[----:B------:R-:W-:Y:S01]  /*0520*/  STG.E.U16 desc[UR4][R2.64], R7 ;  /* 0x0000000702007986 */ /* 0x000fe2000c101504 */
[----:B------:R-:W-:Y:S05]  /*0530*/  EXIT ;  /* 0x000000000000794d */ /* 0x000fea0003800000 */
.L_x_0:
[----:B------:R-:W-:-:S00]  /*0540*/  BRA `(.L_x_0) ;  /* 0xfffffffc00fc7947 */ /* 0x000fc0000383ffff */
[----:B------:R-:W-:-:S00]  /*0550*/  NOP ;  /* 0x0000000000007918 */ /* 0x000fc00000000000 */
        /* <DEDUP_REMOVED lines=10> */
.L_x_1:


//--------------------- .nv.global.init           --------------------------
	.section	.nv.global.init,"aw",@progbits
.nv.global.init:
	.type		_$_str,@object
	.size		_$_str,(_$_str_$_2 - _$_str)
_$_str:
        /*0000*/ 	.byte	0x5f, 0x5f, 0x43, 0x55, 0x44, 0x41, 0x5f, 0x46, 0x54, 0x5a, 0x00
	.type		_$_str_$_2,@object
	.size		_$_str_$_2,(.L_1 - _$_str_$_2)
_$_str_$_2:
        /*000b*/ 	.byte	0x5f, 0x5f, 0x43, 0x55, 0x44, 0x41, 0x5f, 0x50, 0x52, 0x45, 0x43, 0x5f, 0x53, 0x51, 0x52, 0x54
        /*001b*/ 	.byte	0x00
.L_1:


//--------------------- .nv.constant0.triton_poi_fused__native_batch_norm_legit_no_training_relu_threshold_backward_0 --------------------------
	.section	.nv.constant0.triton_poi_fused__native_batch_norm_legit_no_training_relu_threshold_backward_0,"a",@progbits
	.sectionflags	@""
	.align	4
.nv.constant0.triton_poi_fused__native_batch_norm_legit_no_training_relu_threshold_backward_0:
	.zero		588
